	.headerflags	@"EF_CUDA_TEXMODE_UNIFIED EF_CUDA_64BIT_ADDRESS EF_CUDA_ACCELERATORS EF_CUDA_SM90 EF_CUDA_VIRTUAL_SM(EF_CUDA_SM90)"
	.elftype	@"ET_EXEC"


//--------------------- .nv.info                  --------------------------
	.section	.nv.info,"",@"SHT_CUDA_INFO"
	.align	4


	//----- nvinfo : EIATTR_REGCOUNT
	.align		4
        /*0000*/ 	.byte	0x04, 0x2f
        /*0002*/ 	.short	(.L_1 - .L_0)
	.align		4
.L_0:
        /*0004*/ 	.word	index@(triton_poi_fused_sigmoid_0)
        /*0008*/ 	.word	0x0000000c


	//----- nvinfo : EIATTR_MIN_STACK_SIZE
	.align		4
.L_1:
        /*000c*/ 	.byte	0x04, 0x12
        /*000e*/ 	.short	(.L_3 - .L_2)
	.align		4
.L_2:
        /*0010*/ 	.word	index@(triton_poi_fused_sigmoid_0)
        /*0014*/ 	.word	0x00000000


	//----- nvinfo : EIATTR_FRAME_SIZE
	.align		4
.L_3:
        /*0018*/ 	.byte	0x04, 0x11
        /*001a*/ 	.short	(.L_5 - .L_4)
	.align		4
.L_4:
        /*001c*/ 	.word	index@(triton_poi_fused_sigmoid_0)
        /*0020*/ 	.word	0x00000000


	//----- nvinfo : EIATTR_MIN_STACK_SIZE
	.align		4
.L_5:
        /*0024*/ 	.byte	0x04, 0x12
        /*0026*/ 	.short	(.L_7 - .L_6)
	.align		4
.L_6:
        /*0028*/ 	.word	index@(triton_poi_fused_sigmoid_0)
        /*002c*/ 	.word	0x00000000
.L_7:


//--------------------- .nv.info.triton_poi_fused_sigmoid_0 --------------------------
	.section	.nv.info.triton_poi_fused_sigmoid_0,"",@"SHT_CUDA_INFO"
	.sectionflags	@""
	.align	4


	//----- nvinfo : EIATTR_CUDA_API_VERSION
	.align		4
        /*0000*/ 	.byte	0x04, 0x37
        /*0002*/ 	.short	(.L_9 - .L_8)
.L_8:
        /*0004*/ 	.word	0x0000007c


	//----- nvinfo : EIATTR_KPARAM_INFO
	.align		4
.L_9:
        /*0008*/ 	.byte	0x04, 0x17
        /*000a*/ 	.short	(.L_11 - .L_10)
.L_10:
        /*000c*/ 	.word	0x00000000
        /*0010*/ 	.short	0x0002
        /*0012*/ 	.short	0x0010
        /*0014*/ 	.byte	0x00, 0xf0, 0x11, 0x00


	//----- nvinfo : EIATTR_KPARAM_INFO
	.align		4
.L_11:
        /*0018*/ 	.byte	0x04, 0x17
        /*001a*/ 	.short	(.L_13 - .L_12)
.L_12:
        /*001c*/ 	.word	0x00000000
        /*0020*/ 	.short	0x0001
        /*0022*/ 	.short	0x0008
        /*0024*/ 	.byte	0x00, 0xf4, 0x21, 0x00


	//----- nvinfo : EIATTR_KPARAM_INFO
	.align		4
.L_13:
        /*0028*/ 	.byte	0x04, 0x17
        /*002a*/ 	.short	(.L_15 - .L_14)
.L_14:
        /*002c*/ 	.word	0x00000000
        /*0030*/ 	.short	0x0000
        /*0032*/ 	.short	0x0000
        /*0034*/ 	.byte	0x00, 0xf4, 0x21, 0x00


	//----- nvinfo : EIATTR_SPARSE_MMA_MASK
	.align		4
.L_15:
        /*0038*/ 	.byte	0x03, 0x50
        /*003a*/ 	.short	0x0000


	//----- nvinfo : EIATTR_MAXREG_COUNT
	.align		4
        /*003c*/ 	.byte	0x03, 0x1b
        /*003e*/ 	.short	0x00ff


	//----- nvinfo : EIATTR_EXIT_INSTR_OFFSETS
	.align		4
        /*0040*/ 	.byte	0x04, 0x1c
        /*0042*/ 	.short	(.L_17 - .L_16)


	//   ....[0]....
.L_16:
        /*0044*/ 	.word	0x00000220


	//   ....[1]....
        /*0048*/ 	.word	0x00000240


	//----- nvinfo : EIATTR_REQNTID
	.align		4
.L_17:
        /*004c*/ 	.byte	0x04, 0x10
        /*004e*/ 	.short	(.L_19 - .L_18)
.L_18:
        /*0050*/ 	.word	0x00000080
        /*0054*/ 	.word	0x00000001
        /*0058*/ 	.word	0x00000001


	//----- nvinfo : EIATTR_CBANK_PARAM_SIZE
	.align		4
.L_19:
        /*005c*/ 	.byte	0x03, 0x19
        /*005e*/ 	.short	0x0014


	//----- nvinfo : EIATTR_PARAM_CBANK
	.align		4
        /*0060*/ 	.byte	0x04, 0x0a
        /*0062*/ 	.short	(.L_21 - .L_20)
	.align		4
.L_20:
        /*0064*/ 	.word	index@(.nv.constant0.triton_poi_fused_sigmoid_0)
        /*0068*/ 	.short	0x0210
        /*006a*/ 	.short	0x0014


	//----- nvinfo : EIATTR_SW_WAR
	.align		4
.L_21:
        /*006c*/ 	.byte	0x04, 0x36
        /*006e*/ 	.short	(.L_23 - .L_22)
.L_22:
        /*0070*/ 	.word	0x00000008
.L_23:


//--------------------- .nv.callgraph             --------------------------
	.section	.nv.callgraph,"",@"SHT_CUDA_CALLGRAPH"
	.align	4
	.sectionentsize	8
	.align		4
        /*0000*/ 	.word	0x00000000
	.align		4
        /*0004*/ 	.word	0xffffffff
	.align		4
        /*0008*/ 	.word	0x00000000
	.align		4
        /*000c*/ 	.word	0xfffffffe
	.align		4
        /*0010*/ 	.word	0x00000000
	.align		4
        /*0014*/ 	.word	0xfffffffd
	.align		4
        /*0018*/ 	.word	0x00000000
	.align		4
        /*001c*/ 	.word	0xfffffffc


//--------------------- .text.triton_poi_fused_sigmoid_0 --------------------------
	.section	.text.triton_poi_fused_sigmoid_0,"ax",@progbits
	.align	128
        .global         triton_poi_fused_sigmoid_0
        .type           triton_poi_fused_sigmoid_0,@function
        .size           triton_poi_fused_sigmoid_0,(.L_x_1 - triton_poi_fused_sigmoid_0)
        .other          triton_poi_fused_sigmoid_0,@"STO_CUDA_ENTRY STV_DEFAULT"
triton_poi_fused_sigmoid_0:
.text.triton_poi_fused_sigmoid_0:
[----:B------:R-:W0:Y:S02]  /*0000*/  LDC R1, c[0x0][0x28] ;  /* 0x00000a00ff017b82 */ /* 0x000e240000000800 */
[----:B------:R-:W1:Y:S01]  /*0010*/  S2R R0, SR_TID.X ;  /* 0x0000000000007919 */ /* 0x000e620000002100 */
[----:B------:R-:W2:Y:S01]  /*0020*/  LDC.64 R2, c[0x0][0x210] ;  /* 0x00008400ff027b82 */ /* 0x000ea20000000a00 */
[----:B------:R-:W-:Y:S01]  /*0030*/  ULDC.64 UR4, c[0x0][0x208] ;  /* 0x0000820000047ab9 */ /* 0x000fe20000000a00 */
[----:B------:R-:W3:Y:S06]  /*0040*/  S2R R7, SR_CTAID.X ;  /* 0x0000000000077919 */ /* 0x000eec0000002500 */
[----:B------:R-:W4:Y:S01]  /*0050*/  LDC.64 R4, c[0x0][0x218] ;  /* 0x00008600ff047b82 */ /* 0x000f220000000a00 */
[----:B-1----:R-:W-:-:S02]  /*0060*/  LOP3.LUT R0, R0, 0x7f, RZ, 0xc0, !PT ;  /* 0x0000007f00007812 */ /* 0x002fc400078ec0ff */
[----:B---3--:R-:W-:Y:S02]  /*0070*/  SHF.R.S32.HI R6, RZ, 0x18, R7 ;  /* 0x00000018ff067819 */ /* 0x008fe40000011407 */
[----:B------:R-:W-:Y:S02]  /*0080*/  LEA R7, R7, R0, 0x7 ;  /* 0x0000000007077211 */ /* 0x000fe400078e38ff */
[----:B------:R-:W-:Y:S02]  /*0090*/  SGXT R0, R6, 0x1 ;  /* 0x000000010600781a */ /* 0x000fe40000000200 */
[C---:B------:R-:W-:Y:S01]  /*00a0*/  ISETP.GE.AND P0, PT, R7.reuse, 0x100, PT ;  /* 0x000001000700780c */ /* 0x040fe20003f06270 */
[----:B--2---:R-:W-:Y:S01]  /*00b0*/  IMAD.WIDE R2, R7, 0x4, R2 ;  /* 0x0000000407027825 */ /* 0x004fe200078e0202 */
[----:B------:R-:W-:-:S04]  /*00c0*/  LEA.HI R0, R0, R7, RZ, 0x2 ;  /* 0x0000000700007211 */ /* 0x000fc800078f10ff */
[----:B------:R-:W-:-:S04]  /*00d0*/  LOP3.LUT R0, R0, 0xfffffffc, RZ, 0xc0, !PT ;  /* 0xfffffffc00007812 */ /* 0x000fc800078ec0ff */
[----:B------:R-:W-:Y:S01]  /*00e0*/  IADD3 R9, R7, -R0, RZ ;  /* 0x8000000007097210 */ /* 0x000fe20007ffe0ff */
[----:B------:R-:W-:Y:S01]  /*00f0*/  HFMA2.MMA R7, -RZ, RZ, 0, 0 ;  /* 0x00000000ff077435 */ /* 0x000fe200000001ff */
[----:B------:R-:W-:-:S03]  /*0100*/  IMAD.MOV.U32 R0, RZ, RZ, RZ ;  /* 0x000000ffff007224 */ /* 0x000fc600078e00ff */
[----:B----4-:R-:W-:-:S03]  /*0110*/  IMAD.WIDE R4, R9, 0x4, R4 ;  /* 0x0000000409047825 */ /* 0x010fc600078e0204 */
[----:B------:R-:W2:Y:S04]  /*0120*/  @!P0 LDG.E R0, desc[UR4][R2.64] ;  /* 0x0000000402008981 */ /* 0x000ea8000c1e1900 */
[----:B------:R1:W2:Y:S02]  /*0130*/  @!P0 LDG.E.EL R7, desc[UR4][R4.64] ;  /* 0x0000000404078981 */ /* 0x0002a4000c2e1900 */
[----:B-1----:R-:W-:Y:S02]  /*0140*/  IMAD.MOV.U32 R5, RZ, RZ, 0x3e800000 ;  /* 0x3e800000ff057424 */ /* 0x002fe400078e00ff */
[----:B--2---:R-:W-:-:S04]  /*0150*/  FADD R0, R7, R0 ;  /* 0x0000000007007221 */ /* 0x004fc80000000000 */
[----:B------:R-:W-:-:S04]  /*0160*/  FADD R0, RZ, -R0 ;  /* 0x80000000ff007221 */ /* 0x000fc80000000000 */
[----:B------:R-:W-:-:S05]  /*0170*/  FMUL R0, R0, 1.4426950216293334961 ;  /* 0x3fb8aa3b00007820 */ /* 0x000fca0000400000 */
[----:B------:R-:W-:-:S13]  /*0180*/  FSETP.GEU.AND P1, PT, R0, -126, PT ;  /* 0xc2fc00000000780b */ /* 0x000fda0003f2e000 */
[----:B------:R-:W-:-:S04]  /*0190*/  @!P1 FMUL R0, R0, 0.5 ;  /* 0x3f00000000009820 */ /* 0x000fc80000400000 */
[----:B------:R-:W1:Y:S02]  /*01a0*/  MUFU.EX2 R6, R0 ;  /* 0x0000000000067308 */ /* 0x000e640000000800 */
[----:B-1----:R-:W-:-:S04]  /*01b0*/  @!P1 FMUL R6, R6, R6 ;  /* 0x0000000606069220 */ /* 0x002fc80000400000 */
[----:B------:R-:W-:-:S05]  /*01c0*/  FADD R6, R6, 1 ;  /* 0x3f80000006067421 */ /* 0x000fca0000000000 */
[----:B------:R-:W-:-:S04]  /*01d0*/  FSETP.GT.AND P1, PT, R6, 8.50705917302346158658e+37, PT ;  /* 0x7e8000000600780b */ /* 0x000fc80003f24000 */
[----:B------:R-:W-:-:S09]  /*01e0*/  FSEL R5, R5, 1, P1 ;  /* 0x3f80000005057808 */ /* 0x000fd20000800000 */
[----:B------:R-:W-:-:S06]  /*01f0*/  @P1 FMUL R6, R6, 0.25 ;  /* 0x3e80000006061820 */ /* 0x000fcc0000400000 */
[----:B------:R-:W1:Y:S02]  /*0200*/  MUFU.RCP R6, R6 ;  /* 0x0000000600067308 */ /* 0x000e640000001000 */
[----:B-1----:R-:W-:Y:S01]  /*0210*/  FMUL R5, R6, R5 ;  /* 0x0000000506057220 */ /* 0x002fe20000400000 */
[----:B------:R-:W-:Y:S06]  /*0220*/  @P0 EXIT ;  /* 0x000000000000094d */ /* 0x000fec0003800000 */
[----:B------:R-:W-:Y:S01]  /*0230*/  STG.E desc[UR4][R2.64], R5 ;  /* 0x0000000502007986 */ /* 0x000fe2000c101904 */
[----:B------:R-:W-:Y:S05]  /*0240*/  EXIT ;  /* 0x000000000000794d */ /* 0x000fea0003800000 */
.L_x_0:
[----:B------:R-:W-:-:S00]  /*0250*/  BRA `(.L_x_0) ;  /* 0xfffffffc00fc7947 */ /* 0x000fc0000383ffff */
[----:B------:R-:W-:-:S00]  /*0260*/  NOP ;  /* 0x0000000000007918 */ /* 0x000fc00000000000 */
        /* <DEDUP_REMOVED lines=9> */
.L_x_1:


//--------------------- .nv.constant0.triton_poi_fused_sigmoid_0 --------------------------
	.section	.nv.constant0.triton_poi_fused_sigmoid_0,"a",@progbits
	.sectionflags	@""
	.align	4
.nv.constant0.triton_poi_fused_sigmoid_0:
	.zero		548
